//
// Generated by NVIDIA NVVM Compiler
//
// Compiler Build ID: CL-36424714
// Cuda compilation tools, release 13.0, V13.0.88
// Based on NVVM 20.0.0
//

.version 9.0
.target sm_100
.address_size 64

	// .globl	_Z11MatrixMultiPfiiS_iiiS_

.visible .entry _Z11MatrixMultiPfiiS_iiiS_(
	.param .u64 .ptr .align 1 _Z11MatrixMultiPfiiS_iiiS__param_0,
	.param .u32 _Z11MatrixMultiPfiiS_iiiS__param_1,
	.param .u32 _Z11MatrixMultiPfiiS_iiiS__param_2,
	.param .u64 .ptr .align 1 _Z11MatrixMultiPfiiS_iiiS__param_3,
	.param .u32 _Z11MatrixMultiPfiiS_iiiS__param_4,
	.param .u32 _Z11MatrixMultiPfiiS_iiiS__param_5,
	.param .u32 _Z11MatrixMultiPfiiS_iiiS__param_6,
	.param .u64 .ptr .align 1 _Z11MatrixMultiPfiiS_iiiS__param_7
)
{
	.reg .pred 	%p<13>;
	.reg .b32 	%r<47>;
	.reg .b32 	%f<68>;
	.reg .b64 	%rd<40>;

	ld.param.u64 	%rd5, [_Z11MatrixMultiPfiiS_iiiS__param_0];
	ld.param.u32 	%r20, [_Z11MatrixMultiPfiiS_iiiS__param_1];
	ld.param.u64 	%rd6, [_Z11MatrixMultiPfiiS_iiiS__param_3];
	ld.param.u32 	%r21, [_Z11MatrixMultiPfiiS_iiiS__param_4];
	ld.param.u32 	%r23, [_Z11MatrixMultiPfiiS_iiiS__param_5];
	ld.param.u32 	%r22, [_Z11MatrixMultiPfiiS_iiiS__param_6];
	ld.param.u64 	%rd4, [_Z11MatrixMultiPfiiS_iiiS__param_7];
	cvta.to.global.u64 	%rd1, %rd6;
	cvta.to.global.u64 	%rd2, %rd5;
	mov.u32 	%r25, %ntid.x;
	mov.u32 	%r26, %ctaid.x;
	mov.u32 	%r27, %tid.x;
	mad.lo.s32 	%r1, %r25, %r26, %r27;
	mov.u32 	%r28, %ntid.y;
	mov.u32 	%r29, %ctaid.y;
	mov.u32 	%r30, %tid.y;
	mad.lo.s32 	%r31, %r28, %r29, %r30;
	setp.ge.s32 	%p1, %r1, %r20;
	setp.ge.s32 	%p2, %r31, %r23;
	or.pred  	%p3, %p1, %p2;
	@%p3 bra 	$L__BB0_14;
	setp.lt.s32 	%p4, %r20, 1;
	mov.f32 	%f67, 0f00000000;
	@%p4 bra 	$L__BB0_13;
	mul.lo.s32 	%r3, %r20, %r1;
	and.b32  	%r4, %r20, 7;
	setp.lt.u32 	%p5, %r20, 8;
	mov.f32 	%f67, 0f00000000;
	mov.b32 	%r45, 0;
	@%p5 bra 	$L__BB0_5;
	and.b32  	%r45, %r20, 2147483640;
	neg.s32 	%r43, %r45;
	shl.b32 	%r7, %r21, 3;
	add.s64 	%rd3, %rd2, 16;
	mov.f32 	%f67, 0f00000000;
	mul.wide.s32 	%rd11, %r21, 4;
	mov.u32 	%r41, %r3;
	mov.u32 	%r42, %r31;
$L__BB0_4:
	.pragma "nounroll";
	mul.wide.s32 	%rd7, %r41, 4;
	add.s64 	%rd8, %rd3, %rd7;
	ld.global.f32 	%f17, [%rd8+-16];
	mul.wide.s32 	%rd9, %r42, 4;
	add.s64 	%rd10, %rd1, %rd9;
	ld.global.f32 	%f18, [%rd10];
	fma.rn.f32 	%f19, %f17, %f18, %f67;
	ld.global.f32 	%f20, [%rd8+-12];
	add.s64 	%rd12, %rd10, %rd11;
	ld.global.f32 	%f21, [%rd12];
	fma.rn.f32 	%f22, %f20, %f21, %f19;
	ld.global.f32 	%f23, [%rd8+-8];
	add.s64 	%rd13, %rd12, %rd11;
	ld.global.f32 	%f24, [%rd13];
	fma.rn.f32 	%f25, %f23, %f24, %f22;
	ld.global.f32 	%f26, [%rd8+-4];
	add.s64 	%rd14, %rd13, %rd11;
	ld.global.f32 	%f27, [%rd14];
	fma.rn.f32 	%f28, %f26, %f27, %f25;
	ld.global.f32 	%f29, [%rd8];
	add.s64 	%rd15, %rd14, %rd11;
	ld.global.f32 	%f30, [%rd15];
	fma.rn.f32 	%f31, %f29, %f30, %f28;
	ld.global.f32 	%f32, [%rd8+4];
	add.s64 	%rd16, %rd15, %rd11;
	ld.global.f32 	%f33, [%rd16];
	fma.rn.f32 	%f34, %f32, %f33, %f31;
	ld.global.f32 	%f35, [%rd8+8];
	add.s64 	%rd17, %rd16, %rd11;
	ld.global.f32 	%f36, [%rd17];
	fma.rn.f32 	%f37, %f35, %f36, %f34;
	ld.global.f32 	%f38, [%rd8+12];
	add.s64 	%rd18, %rd17, %rd11;
	ld.global.f32 	%f39, [%rd18];
	fma.rn.f32 	%f67, %f38, %f39, %f37;
	add.s32 	%r43, %r43, 8;
	add.s32 	%r42, %r42, %r7;
	add.s32 	%r41, %r41, 8;
	setp.ne.s32 	%p6, %r43, 0;
	@%p6 bra 	$L__BB0_4;
$L__BB0_5:
	setp.eq.s32 	%p7, %r4, 0;
	@%p7 bra 	$L__BB0_13;
	and.b32  	%r15, %r20, 3;
	setp.lt.u32 	%p8, %r4, 4;
	@%p8 bra 	$L__BB0_8;
	add.s32 	%r33, %r45, %r3;
	mul.wide.s32 	%rd19, %r33, 4;
	add.s64 	%rd20, %rd2, %rd19;
	ld.global.f32 	%f41, [%rd20];
	mad.lo.s32 	%r34, %r45, %r21, %r31;
	mul.wide.s32 	%rd21, %r34, 4;
	add.s64 	%rd22, %rd1, %rd21;
	ld.global.f32 	%f42, [%rd22];
	fma.rn.f32 	%f43, %f41, %f42, %f67;
	ld.global.f32 	%f44, [%rd20+4];
	mul.wide.s32 	%rd23, %r21, 4;
	add.s64 	%rd24, %rd22, %rd23;
	ld.global.f32 	%f45, [%rd24];
	fma.rn.f32 	%f46, %f44, %f45, %f43;
	ld.global.f32 	%f47, [%rd20+8];
	add.s64 	%rd25, %rd24, %rd23;
	ld.global.f32 	%f48, [%rd25];
	fma.rn.f32 	%f49, %f47, %f48, %f46;
	ld.global.f32 	%f50, [%rd20+12];
	add.s64 	%rd26, %rd25, %rd23;
	ld.global.f32 	%f51, [%rd26];
	fma.rn.f32 	%f67, %f50, %f51, %f49;
	add.s32 	%r45, %r45, 4;
$L__BB0_8:
	setp.eq.s32 	%p9, %r15, 0;
	@%p9 bra 	$L__BB0_13;
	setp.eq.s32 	%p10, %r15, 1;
	@%p10 bra 	$L__BB0_11;
	add.s32 	%r35, %r45, %r3;
	mul.wide.s32 	%rd27, %r35, 4;
	add.s64 	%rd28, %rd2, %rd27;
	ld.global.f32 	%f53, [%rd28];
	mad.lo.s32 	%r36, %r45, %r21, %r31;
	mul.wide.s32 	%rd29, %r36, 4;
	add.s64 	%rd30, %rd1, %rd29;
	ld.global.f32 	%f54, [%rd30];
	fma.rn.f32 	%f55, %f53, %f54, %f67;
	ld.global.f32 	%f56, [%rd28+4];
	mul.wide.s32 	%rd31, %r21, 4;
	add.s64 	%rd32, %rd30, %rd31;
	ld.global.f32 	%f57, [%rd32];
	fma.rn.f32 	%f67, %f56, %f57, %f55;
	add.s32 	%r45, %r45, 2;
$L__BB0_11:
	and.b32  	%r37, %r20, 1;
	setp.eq.b32 	%p11, %r37, 1;
	not.pred 	%p12, %p11;
	@%p12 bra 	$L__BB0_13;
	add.s32 	%r38, %r45, %r3;
	mul.wide.s32 	%rd33, %r38, 4;
	add.s64 	%rd34, %rd2, %rd33;
	ld.global.f32 	%f58, [%rd34];
	mad.lo.s32 	%r39, %r45, %r21, %r31;
	mul.wide.s32 	%rd35, %r39, 4;
	add.s64 	%rd36, %rd1, %rd35;
	ld.global.f32 	%f59, [%rd36];
	fma.rn.f32 	%f67, %f58, %f59, %f67;
$L__BB0_13:
	mad.lo.s32 	%r40, %r22, %r1, %r31;
	cvta.to.global.u64 	%rd37, %rd4;
	mul.wide.s32 	%rd38, %r40, 4;
	add.s64 	%rd39, %rd37, %rd38;
	st.global.f32 	[%rd39], %f67;
$L__BB0_14:
	ret;

}


// ===== COMPILED SASS (sm_100) =====

	.target	sm_100

	.elftype	@"ET_EXEC"


//--------------------- .note.nv.tkinfo           --------------------------
	.section	.note.nv.tkinfo,"",@"SHT_NOTE"
	.sectionflags	@"SHF_NOTE_NV_TKINFO"
	.tkinfo
        /*0018*/ 	.word	0x00000002
        /*0030*/ 	.string	""
        /*0030*/ 	.string	"ptxas"
        /*0030*/ 	.string	"Cuda compilation tools, release 13.0, V13.0.88"
        /*0030*/ 	.string	"Build cuda_13.0.r13.0/compiler.36424714_0"
        /*0030*/ 	.string	"-arch sm_100 -m 64 "



//--------------------- .note.nv.cuinfo           --------------------------
	.section	.note.nv.cuinfo,"",@"SHT_NOTE"
	.sectionflags	@"SHF_NOTE_NV_CUINFO"
        /*0018*/ 	.short	0x0002
        /*001a*/ 	.short	0x0064
        /*001c*/ 	.short	0x0082
	.zero		2


//--------------------- .nv.info                  --------------------------
	.section	.nv.info,"",@"SHT_CUDA_INFO"
	.align	4


	//----- nvinfo : EIATTR_REGCOUNT
	.align		4
        /*0000*/ 	.byte	0x04, 0x2f
        /*0002*/ 	.short	(.L_1 - .L_0)
	.align		4
.L_0:
        /*0004*/ 	.word	index@(_Z11MatrixMultiPfiiS_iiiS_)
        /*0008*/ 	.word	0x00000020


	//----- nvinfo : EIATTR_FRAME_SIZE
	.align		4
.L_1:
        /*000c*/ 	.byte	0x04, 0x11
        /*000e*/ 	.short	(.L_3 - .L_2)
	.align		4
.L_2:
        /*0010*/ 	.word	index@(_Z11MatrixMultiPfiiS_iiiS_)
        /*0014*/ 	.word	0x00000000


	//----- nvinfo : EIATTR_MIN_STACK_SIZE
	.align		4
.L_3:
        /*0018*/ 	.byte	0x04, 0x12
        /*001a*/ 	.short	(.L_5 - .L_4)
	.align		4
.L_4:
        /*001c*/ 	.word	index@(_Z11MatrixMultiPfiiS_iiiS_)
        /*0020*/ 	.word	0x00000000
.L_5:


//--------------------- .nv.compat                --------------------------
	.section	.nv.compat,"",@"SHT_CUDA_COMPAT_INFO"
	.align	4
        /*0000*/ 	.byte	0x02, 0x09, 0x00, 0x00, 0x02, 0x02, 0x01, 0x00, 0x02, 0x05, 0x05, 0x00, 0x03, 0x07, 0x01, 0x01
        /*0010*/ 	.byte	0x02, 0x03, 0x00, 0x00, 0x02, 0x06, 0x01, 0x00, 0x04, 0x0b, 0x08, 0x00, 0x09, 0x00, 0x00, 0x00
        /*0020*/ 	.byte	0x00, 0x00, 0x00, 0x00


//--------------------- .nv.info._Z11MatrixMultiPfiiS_iiiS_ --------------------------
	.section	.nv.info._Z11MatrixMultiPfiiS_iiiS_,"",@"SHT_CUDA_INFO"
	.sectionflags	@""
	.align	4


	//----- nvinfo : EIATTR_CUDA_API_VERSION
	.align		4
        /*0000*/ 	.byte	0x04, 0x37
        /*0002*/ 	.short	(.L_7 - .L_6)
.L_6:
        /*0004*/ 	.word	0x00000082


	//----- nvinfo : EIATTR_KPARAM_INFO
	.align		4
.L_7:
        /*0008*/ 	.byte	0x04, 0x17
        /*000a*/ 	.short	(.L_9 - .L_8)
.L_8:
        /*000c*/ 	.word	0x00000000
        /*0010*/ 	.short	0x0007
        /*0012*/ 	.short	0x0028
        /*0014*/ 	.byte	0x00, 0xf5, 0x21, 0x00


	//----- nvinfo : EIATTR_KPARAM_INFO
	.align		4
.L_9:
        /*0018*/ 	.byte	0x04, 0x17
        /*001a*/ 	.short	(.L_11 - .L_10)
.L_10:
        /*001c*/ 	.word	0x00000000
        /*0020*/ 	.short	0x0006
        /*0022*/ 	.short	0x0020
        /*0024*/ 	.byte	0x00, 0xf0, 0x11, 0x00


	//----- nvinfo : EIATTR_KPARAM_INFO
	.align		4
.L_11:
        /*0028*/ 	.byte	0x04, 0x17
        /*002a*/ 	.short	(.L_13 - .L_12)
.L_12:
        /*002c*/ 	.word	0x00000000
        /*0030*/ 	.short	0x0005
        /*0032*/ 	.short	0x001c
        /*0034*/ 	.byte	0x00, 0xf0, 0x11, 0x00


	//----- nvinfo : EIATTR_KPARAM_INFO
	.align		4
.L_13:
        /*0038*/ 	.byte	0x04, 0x17
        /*003a*/ 	.short	(.L_15 - .L_14)
.L_14:
        /*003c*/ 	.word	0x00000000
        /*0040*/ 	.short	0x0004
        /*0042*/ 	.short	0x0018
        /*0044*/ 	.byte	0x00, 0xf0, 0x11, 0x00


	//----- nvinfo : EIATTR_KPARAM_INFO
	.align		4
.L_15:
        /*0048*/ 	.byte	0x04, 0x17
        /*004a*/ 	.short	(.L_17 - .L_16)
.L_16:
        /*004c*/ 	.word	0x00000000
        /*0050*/ 	.short	0x0003
        /*0052*/ 	.short	0x0010
        /*0054*/ 	.byte	0x00, 0xf5, 0x21, 0x00


	//----- nvinfo : EIATTR_KPARAM_INFO
	.align		4
.L_17:
        /*0058*/ 	.byte	0x04, 0x17
        /*005a*/ 	.short	(.L_19 - .L_18)
.L_18:
        /*005c*/ 	.word	0x00000000
        /*0060*/ 	.short	0x0002
        /*0062*/ 	.short	0x000c
        /*0064*/ 	.byte	0x00, 0xf0, 0x11, 0x00


	//----- nvinfo : EIATTR_KPARAM_INFO
	.align		4
.L_19:
        /*0068*/ 	.byte	0x04, 0x17
        /*006a*/ 	.short	(.L_21 - .L_20)
.L_20:
        /*006c*/ 	.word	0x00000000
        /*0070*/ 	.short	0x0001
        /*0072*/ 	.short	0x0008
        /*0074*/ 	.byte	0x00, 0xf0, 0x11, 0x00


	//----- nvinfo : EIATTR_KPARAM_INFO
	.align		4
.L_21:
        /*0078*/ 	.byte	0x04, 0x17
        /*007a*/ 	.short	(.L_23 - .L_22)
.L_22:
        /*007c*/ 	.word	0x00000000
        /*0080*/ 	.short	0x0000
        /*0082*/ 	.short	0x0000
        /*0084*/ 	.byte	0x00, 0xf5, 0x21, 0x00


	//----- nvinfo : EIATTR_SPARSE_MMA_MASK
	.align		4
.L_23:
        /*0088*/ 	.byte	0x03, 0x50
        /*008a*/ 	.short	0x0000


	//----- nvinfo : EIATTR_MAXREG_COUNT
	.align		4
        /*008c*/ 	.byte	0x03, 0x1b
        /*008e*/ 	.short	0x00ff


	//----- nvinfo : EIATTR_MERCURY_ISA_VERSION
	.align		4
        /*0090*/ 	.byte	0x03, 0x5f
        /*0092*/ 	.short	0x0101


	//----- nvinfo : EIATTR_VRC_CTA_INIT_COUNT
	.align		4
        /*0094*/ 	.byte	0x02, 0x4a
	.zero		1
	.zero		1


	//----- nvinfo : EIATTR_EXIT_INSTR_OFFSETS
	.align		4
        /*0098*/ 	.byte	0x04, 0x1c
        /*009a*/ 	.short	(.L_25 - .L_24)


	//   ....[0]....
.L_24:
        /*009c*/ 	.word	0x000000d0


	//   ....[1]....
        /*00a0*/ 	.word	0x00000890


	//----- nvinfo : EIATTR_CBANK_PARAM_SIZE
	.align		4
.L_25:
        /*00a4*/ 	.byte	0x03, 0x19
        /*00a6*/ 	.short	0x0030


	//----- nvinfo : EIATTR_PARAM_CBANK
	.align		4
        /*00a8*/ 	.byte	0x04, 0x0a
        /*00aa*/ 	.short	(.L_27 - .L_26)
	.align		4
.L_26:
        /*00ac*/ 	.word	index@(.nv.constant0._Z11MatrixMultiPfiiS_iiiS_)
        /*00b0*/ 	.short	0x0380
        /*00b2*/ 	.short	0x0030


	//----- nvinfo : EIATTR_SW_WAR
	.align		4
.L_27:
        /*00b4*/ 	.byte	0x04, 0x36
        /*00b6*/ 	.short	(.L_29 - .L_28)
.L_28:
        /*00b8*/ 	.word	0x00000008
.L_29:


//--------------------- .nv.callgraph             --------------------------
	.section	.nv.callgraph,"",@"SHT_CUDA_CALLGRAPH"
	.align	4
	.sectionentsize	8
	.align		4
        /*0000*/ 	.word	0x00000000
	.align		4
        /*0004*/ 	.word	0xffffffff
	.align		4
        /*0008*/ 	.word	0x00000000
	.align		4
        /*000c*/ 	.word	0xfffffffe
	.align		4
        /*0010*/ 	.word	0x00000000
	.align		4
        /*0014*/ 	.word	0xfffffffd
	.align		4
        /*0018*/ 	.word	0x00000000
	.align		4
        /*001c*/ 	.word	0xfffffffc


//--------------------- .text._Z11MatrixMultiPfiiS_iiiS_ --------------------------
	.section	.text._Z11MatrixMultiPfiiS_iiiS_,"ax",@progbits
	.align	128
        .global         _Z11MatrixMultiPfiiS_iiiS_
        .type           _Z11MatrixMultiPfiiS_iiiS_,@function
        .size           _Z11MatrixMultiPfiiS_iiiS_,(.L_x_5 - _Z11MatrixMultiPfiiS_iiiS_)
        .other          _Z11MatrixMultiPfiiS_iiiS_,@"STO_CUDA_ENTRY STV_DEFAULT"
_Z11MatrixMultiPfiiS_iiiS_:
.text._Z11MatrixMultiPfiiS_iiiS_:
[----:B------:R-:W-:Y:S01]  /*0000*/  LDC R1, c[0x0][0x37c] ;  /* 0x0000df00ff017b82 */ /* 0x000fe20000000800 */
[----:B------:R-:W0:Y:S01]  /*0010*/  S2R R14, SR_CTAID.Y ;  /* 0x00000000000e7919 */ /* 0x000e220000002600 */
[----:B------:R-:W1:Y:S06]  /*0020*/  LDCU UR4, c[0x0][0x360] ;  /* 0x00006c00ff0477ac */ /* 0x000e6c0008000800 */
[----:B------:R-:W2:Y:S01]  /*0030*/  LDC R0, c[0x0][0x388] ;  /* 0x0000e200ff007b82 */ /* 0x000ea20000000800 */
[----:B------:R-:W0:Y:S01]  /*0040*/  S2R R3, SR_TID.Y ;  /* 0x0000000000037919 */ /* 0x000e220000002200 */
[----:B------:R-:W0:Y:S01]  /*0050*/  LDCU UR5, c[0x0][0x364] ;  /* 0x00006c80ff0577ac */ /* 0x000e220008000800 */
[----:B------:R-:W1:Y:S01]  /*0060*/  S2R R15, SR_CTAID.X ;  /* 0x00000000000f7919 */ /* 0x000e620000002500 */
[----:B------:R-:W3:Y:S01]  /*0070*/  LDCU UR6, c[0x0][0x39c] ;  /* 0x00007380ff0677ac */ /* 0x000ee20008000800 */
[----:B------:R-:W1:Y:S01]  /*0080*/  S2R R2, SR_TID.X ;  /* 0x0000000000027919 */ /* 0x000e620000002100 */
[----:B0-----:R-:W-:-:S05]  /*0090*/  IMAD R14, R14, UR5, R3 ;  /* 0x000000050e0e7c24 */ /* 0x001fca000f8e0203 */
[----:B---3--:R-:W-:Y:S01]  /*00a0*/  ISETP.GE.AND P0, PT, R14, UR6, PT ;  /* 0x000000060e007c0c */ /* 0x008fe2000bf06270 */
[----:B-1----:R-:W-:-:S05]  /*00b0*/  IMAD R15, R15, UR4, R2 ;  /* 0x000000040f0f7c24 */ /* 0x002fca000f8e0202 */
[----:B--2---:R-:W-:-:S13]  /*00c0*/  ISETP.GE.OR P0, PT, R15, R0, P0 ;  /* 0x000000000f00720c */ /* 0x004fda0000706670 */
[----:B------:R-:W-:Y:S05]  /*00d0*/  @P0 EXIT ;  /* 0x000000000000094d */ /* 0x000fea0003800000 */
[----:B------:R-:W-:Y:S01]  /*00e0*/  ISETP.GE.AND P0, PT, R0, 0x1, PT ;  /* 0x000000010000780c */ /* 0x000fe20003f06270 */
[----:B------:R-:W0:Y:S01]  /*00f0*/  LDCU.64 UR6, c[0x0][0x358] ;  /* 0x00006b00ff0677ac */ /* 0x000e220008000a00 */
[----:B------:R-:W-:-:S11]  /*0100*/  HFMA2 R25, -RZ, RZ, 0, 0 ;  /* 0x00000000ff197431 */ /* 0x000fd600000001ff */
[----:B------:R-:W-:Y:S05]  /*0110*/  @!P0 BRA `(.L_x_0) ;  /* 0x0000000400c88947 */ /* 0x000fea0003800000 */
[C---:B------:R-:W-:Y:S01]  /*0120*/  ISETP.GE.U32.AND P1, PT, R0.reuse, 0x8, PT ;  /* 0x000000080000780c */ /* 0x040fe20003f26070 */
[----:B------:R-:W-:Y:S01]  /*0130*/  IMAD R17, R15, R0, RZ ;  /* 0x000000000f117224 */ /* 0x000fe200078e02ff */
[----:B------:R-:W-:Y:S02]  /*0140*/  LOP3.LUT R24, R0, 0x7, RZ, 0xc0, !PT ;  /* 0x0000000700187812 */ /* 0x000fe400078ec0ff */
[----:B------:R-:W-:Y:S02]  /*0150*/  MOV R25, RZ ;  /* 0x000000ff00197202 */ /* 0x000fe40000000f00 */
[----:B------:R-:W-:Y:S02]  /*0160*/  ISETP.NE.AND P0, PT, R24, RZ, PT ;  /* 0x000000ff1800720c */ /* 0x000fe40003f05270 */
[----:B------:R-:W-:-:S05]  /*0170*/  MOV R18, RZ ;  /* 0x000000ff00127202 */ /* 0x000fca0000000f00 */
[----:B------:R-:W-:Y:S06]  /*0180*/  @!P1 BRA `(.L_x_1) ;  /* 0x0000000000c89947 */ /* 0x000fec0003800000 */
[----:B------:R-:W1:Y:S01]  /*0190*/  LDCU.64 UR4, c[0x0][0x380] ;  /* 0x00007000ff0477ac */ /* 0x000e620008000a00 */
[----:B------:R-:W-:Y:S02]  /*01a0*/  LOP3.LUT R18, R0, 0x7ffffff8, RZ, 0xc0, !PT ;  /* 0x7ffffff800127812 */ /* 0x000fe400078ec0ff */
[----:B------:R-:W-:Y:S02]  /*01b0*/  MOV R25, RZ ;  /* 0x000000ff00197202 */ /* 0x000fe40000000f00 */
[----:B------:R-:W-:Y:S02]  /*01c0*/  MOV R16, R17 ;  /* 0x0000001100107202 */ /* 0x000fe40000000f00 */
[----:B------:R-:W-:Y:S02]  /*01d0*/  MOV R20, R14 ;  /* 0x0000000e00147202 */ /* 0x000fe40000000f00 */
[----:B------:R-:W-:Y:S01]  /*01e0*/  IADD3 R19, PT, PT, -R18, RZ, RZ ;  /* 0x000000ff12137210 */ /* 0x000fe20007ffe1ff */
[----:B-1----:R-:W-:-:S04]  /*01f0*/  UIADD3 UR4, UP0, UPT, UR4, 0x10, URZ ;  /* 0x0000001004047890 */ /* 0x002fc8000ff1e0ff */
[----:B------:R-:W-:-:S12]  /*0200*/  UIADD3.X UR5, UPT, UPT, URZ, UR5, URZ, UP0, !UPT ;  /* 0x00000005ff057290 */ /* 0x000fd800087fe4ff */
.L_x_2:
[----:B------:R-:W1:Y:S01]  /*0210*/  LDC.64 R10, c[0x0][0x390] ;  /* 0x0000e400ff0a7b82 */ /* 0x000e620000000a00 */
[----:B------:R-:W-:Y:S02]  /*0220*/  MOV R2, UR4 ;  /* 0x0000000400027c02 */ /* 0x000fe40008000f00 */
[----:B------:R-:W-:-:S03]  /*0230*/  MOV R3, UR5 ;  /* 0x0000000500037c02 */ /* 0x000fc60008000f00 */
[----:B------:R-:W-:Y:S02]  /*0240*/  IMAD.WIDE R2, R16, 0x4, R2 ;  /* 0x0000000410027825 */ /* 0x000fe400078e0202 */
[----:B------:R-:W2:Y:S03]  /*0250*/  LDC R23, c[0x0][0x398] ;  /* 0x0000e600ff177b82 */ /* 0x000ea60000000800 */
[----:B0-----:R-:W3:Y:S04]  /*0260*/  LDG.E R26, desc[UR6][R2.64+-0x10] ;  /* 0xfffff006021a7981 */ /* 0x001ee8000c1e1900 */
[----:B------:R-:W4:Y:S04]  /*0270*/  LDG.E R22, desc[UR6][R2.64+-0xc] ;  /* 0xfffff40602167981 */ /* 0x000f28000c1e1900 */
[----:B------:R-:W5:Y:S01]  /*0280*/  LDG.E R27, desc[UR6][R2.64+-0x8] ;  /* 0xfffff806021b7981 */ /* 0x000f62000c1e1900 */
[----:B-1----:R-:W-:-:S05]  /*0290*/  IMAD.WIDE R10, R20, 0x4, R10 ;  /* 0x00000004140a7825 */ /* 0x002fca00078e020a */
[----:B------:R0:W3:Y:S01]  /*02a0*/  LDG.E R28, desc[UR6][R10.64] ;  /* 0x000000060a1c7981 */ /* 0x0000e2000c1e1900 */
[----:B--2---:R-:W-:-:S05]  /*02b0*/  IMAD.WIDE R12, R23, 0x4, R10 ;  /* 0x00000004170c7825 */ /* 0x004fca00078e020a */
[----:B------:R1:W4:Y:S01]  /*02c0*/  LDG.E R21, desc[UR6][R12.64] ;  /* 0x000000060c157981 */ /* 0x000322000c1e1900 */
[----:B------:R-:W-:-:S04]  /*02d0*/  IMAD.WIDE R8, R23, 0x4, R12 ;  /* 0x0000000417087825 */ /* 0x000fc800078e020c */
[C---:B------:R-:W-:Y:S02]  /*02e0*/  IMAD.WIDE R6, R23.reuse, 0x4, R8 ;  /* 0x0000000417067825 */ /* 0x040fe400078e0208 */
[----:B------:R-:W5:Y:S02]  /*02f0*/  LDG.E R8, desc[UR6][R8.64] ;  /* 0x0000000608087981 */ /* 0x000f64000c1e1900 */
[C---:B------:R-:W-:Y:S02]  /*0300*/  IMAD.WIDE R4, R23.reuse, 0x4, R6 ;  /* 0x0000000417047825 */ /* 0x040fe400078e0206 */
[----:B------:R2:W5:Y:S02]  /*0310*/  LDG.E R29, desc[UR6][R6.64] ;  /* 0x00000006061d7981 */ /* 0x000564000c1e1900 */
[C---:B0-----:R-:W-:Y:S02]  /*0320*/  IMAD.WIDE R10, R23.reuse, 0x4, R4 ;  /* 0x00000004170a7825 */ /* 0x041fe400078e0204 */
[----:B------:R-:W5:Y:S04]  /*0330*/  LDG.E R9, desc[UR6][R2.64+0x8] ;  /* 0x0000080602097981 */ /* 0x000f68000c1e1900 */
[----:B------:R-:W5:Y:S01]  /*0340*/  LDG.E R5, desc[UR6][R4.64] ;  /* 0x0000000604057981 */ /* 0x000f62000c1e1900 */
[----:B-1----:R-:W-:-:S03]  /*0350*/  IMAD.WIDE R12, R23, 0x4, R10 ;  /* 0x00000004170c7825 */ /* 0x002fc600078e020a */
[----:B------:R-:W5:Y:S01]  /*0360*/  LDG.E R4, desc[UR6][R2.64] ;  /* 0x0000000602047981 */ /* 0x000f62000c1e1900 */
[----:B--2---:R-:W-:-:S06]  /*0370*/  IMAD.WIDE R6, R23, 0x4, R12 ;  /* 0x0000000417067825 */ /* 0x004fcc00078e020c */
[----:B------:R-:W2:Y:S01]  /*0380*/  LDG.E R7, desc[UR6][R6.64] ;  /* 0x0000000606077981 */ /* 0x000ea2000c1e1900 */
[----:B---3--:R-:W-:-:S03]  /*0390*/  FFMA R25, R26, R28, R25 ;  /* 0x0000001c1a197223 */ /* 0x008fc60000000019 */
[----:B------:R-:W3:Y:S04]  /*03a0*/  LDG.E R26, desc[UR6][R2.64+-0x4] ;  /* 0xfffffc06021a7981 */ /* 0x000ee8000c1e1900 */
[----:B------:R-:W2:Y:S04]  /*03b0*/  LDG.E R28, desc[UR6][R10.64] ;  /* 0x000000060a1c7981 */ /* 0x000ea8000c1e1900 */
[----:B------:R-:W2:Y:S04]  /*03c0*/  LDG.E R11, desc[UR6][R2.64+0x4] ;  /* 0x00000406020b7981 */ /* 0x000ea8000c1e1900 */
[----:B------:R-:W2:Y:S04]  /*03d0*/  LDG.E R10, desc[UR6][R2.64+0xc] ;  /* 0x00000c06020a7981 */ /* 0x000ea8000c1e1900 */
[----:B------:R-:W2:Y:S01]  /*03e0*/  LDG.E R2, desc[UR6][R12.64] ;  /* 0x000000060c027981 */ /* 0x000ea2000c1e1900 */
[----:B----4-:R-:W-:Y:S01]  /*03f0*/  FFMA R22, R22, R21, R25 ;  /* 0x0000001516167223 */ /* 0x010fe20000000019 */
[----:B------:R-:W-:-:S03]  /*0400*/  IADD3 R19, PT, PT, R19, 0x8, RZ ;  /* 0x0000000813137810 */ /* 0x000fc60007ffe0ff */
[----:B-----5:R-:W-:Y:S01]  /*0410*/  FFMA R27, R27, R8, R22 ;  /* 0x000000081b1b7223 */ /* 0x020fe20000000016 */
[----:B------:R-:W-:Y:S02]  /*0420*/  ISETP.NE.AND P1, PT, R19, RZ, PT ;  /* 0x000000ff1300720c */ /* 0x000fe40003f25270 */
[----:B------:R-:W-:Y:S02]  /*0430*/  LEA R20, R23, R20, 0x3 ;  /* 0x0000001417147211 */ /* 0x000fe400078e18ff */
[----:B------:R-:W-:Y:S01]  /*0440*/  IADD3 R16, PT, PT, R16, 0x8, RZ ;  /* 0x0000000810107810 */ /* 0x000fe20007ffe0ff */
[----:B---3--:R-:W-:-:S04]  /*0450*/  FFMA R27, R26, R29, R27 ;  /* 0x0000001d1a1b7223 */ /* 0x008fc8000000001b */
[----:B------:R-:W-:-:S04]  /*0460*/  FFMA R4, R4, R5, R27 ;  /* 0x0000000504047223 */ /* 0x000fc8000000001b */
[----:B--2---:R-:W-:-:S04]  /*0470*/  FFMA R4, R11, R28, R4 ;  /* 0x0000001c0b047223 */ /* 0x004fc80000000004 */
[----:B------:R-:W-:-:S04]  /*0480*/  FFMA R9, R9, R2, R4 ;  /* 0x0000000209097223 */ /* 0x000fc80000000004 */
[----:B------:R-:W-:Y:S01]  /*0490*/  FFMA R25, R10, R7, R9 ;  /* 0x000000070a197223 */ /* 0x000fe20000000009 */
[----:B------:R-:W-:Y:S06]  /*04a0*/  @P1 BRA `(.L_x_2) ;  /* 0xfffffffc00581947 */ /* 0x000fec000383ffff */
.L_x_1:
[----:B------:R-:W-:Y:S05]  /*04b0*/  @!P0 BRA `(.L_x_0) ;  /* 0x0000000000e08947 */ /* 0x000fea0003800000 */
[----:B------:R-:W-:Y:S02]  /*04c0*/  ISETP.GE.U32.AND P0, PT, R24, 0x4, PT ;  /* 0x000000041800780c */ /* 0x000fe40003f06070 */
[----:B------:R-:W-:-:S04]  /*04d0*/  LOP3.LUT R16, R0, 0x3, RZ, 0xc0, !PT ;  /* 0x0000000300107812 */ /* 0x000fc800078ec0ff */
[----:B------:R-:W-:-:S07]  /*04e0*/  ISETP.NE.AND P1, PT, R16, RZ, PT ;  /* 0x000000ff1000720c */ /* 0x000fce0003f25270 */
[----:B------:R-:W-:Y:S06]  /*04f0*/  @!P0 BRA `(.L_x_3) ;  /* 0x00000000005c8947 */ /* 0x000fec0003800000 */
[----:B------:R-:W1:Y:S01]  /*0500*/  LDC R19, c[0x0][0x398] ;  /* 0x0000e600ff137b82 */ /* 0x000e620000000800 */
[----:B------:R-:W-:-:S07]  /*0510*/  IADD3 R5, PT, PT, R17, R18, RZ ;  /* 0x0000001211057210 */ /* 0x000fce0007ffe0ff */
[----:B------:R-:W2:Y:S08]  /*0520*/  LDC.64 R8, c[0x0][0x390] ;  /* 0x0000e400ff087b82 */ /* 0x000eb00000000a00 */
[----:B------:R-:W3:Y:S01]  /*0530*/  LDC.64 R2, c[0x0][0x380] ;  /* 0x0000e000ff027b82 */ /* 0x000ee20000000a00 */
[----:B-1----:R-:W-:-:S04]  /*0540*/  IMAD R7, R18, R19, R14 ;  /* 0x0000001312077224 */ /* 0x002fc800078e020e */
[----:B--2---:R-:W-:-:S04]  /*0550*/  IMAD.WIDE R8, R7, 0x4, R8 ;  /* 0x0000000407087825 */ /* 0x004fc800078e0208 */
[----:B------:R-:W-:Y:S02]  /*0560*/  IMAD.WIDE R10, R19, 0x4, R8 ;  /* 0x00000004130a7825 */ /* 0x000fe400078e0208 */
[----:B0-----:R-:W2:Y:S02]  /*0570*/  LDG.E R8, desc[UR6][R8.64] ;  /* 0x0000000608087981 */ /* 0x001ea4000c1e1900 */
[----:B---3--:R-:W-:-:S04]  /*0580*/  IMAD.WIDE R2, R5, 0x4, R2 ;  /* 0x0000000405027825 */ /* 0x008fc800078e0202 */
[C---:B------:R-:W-:Y:S01]  /*0590*/  IMAD.WIDE R4, R19.reuse, 0x4, R10 ;  /* 0x0000000413047825 */ /* 0x040fe200078e020a */
[----:B------:R-:W2:Y:S04]  /*05a0*/  LDG.E R12, desc[UR6][R2.64] ;  /* 0x00000006020c7981 */ /* 0x000ea8000c1e1900 */
[----:B------:R-:W3:Y:S01]  /*05b0*/  LDG.E R10, desc[UR6][R10.64] ;  /* 0x000000060a0a7981 */ /* 0x000ee2000c1e1900 */
[----:B------:R-:W-:-:S03]  /*05c0*/  IMAD.WIDE R6, R19, 0x4, R4 ;  /* 0x0000000413067825 */ /* 0x000fc600078e0204 */
[----:B------:R-:W3:Y:S04]  /*05d0*/  LDG.E R13, desc[UR6][R2.64+0x4] ;  /* 0x00000406020d7981 */ /* 0x000ee8000c1e1900 */
[----:B------:R-:W4:Y:S04]  /*05e0*/  LDG.E R20, desc[UR6][R4.64] ;  /* 0x0000000604147981 */ /* 0x000f28000c1e1900 */
[----:B------:R-:W4:Y:S04]  /*05f0*/  LDG.E R19, desc[UR6][R2.64+0x8] ;  /* 0x0000080602137981 */ /* 0x000f28000c1e1900 */
[----:B------:R-:W5:Y:S04]  /*0600*/  LDG.E R21, desc[UR6][R2.64+0xc] ;  /* 0x00000c0602157981 */ /* 0x000f68000c1e1900 */
[----:B------:R-:W5:Y:S01]  /*0610*/  LDG.E R6, desc[UR6][R6.64] ;  /* 0x0000000606067981 */ /* 0x000f62000c1e1900 */
[----:B------:R-:W-:Y:S01]  /*0620*/  IADD3 R18, PT, PT, R18, 0x4, RZ ;  /* 0x0000000412127810 */ /* 0x000fe20007ffe0ff */
[----:B--2---:R-:W-:-:S04]  /*0630*/  FFMA R12, R12, R8, R25 ;  /* 0x000000080c0c7223 */ /* 0x004fc80000000019 */
[----:B---3--:R-:W-:-:S04]  /*0640*/  FFMA R12, R13, R10, R12 ;  /* 0x0000000a0d0c7223 */ /* 0x008fc8000000000c */
[----:B----4-:R-:W-:-:S04]  /*0650*/  FFMA R12, R19, R20, R12 ;  /* 0x00000014130c7223 */ /* 0x010fc8000000000c */
[----:B-----5:R-:W-:-:S07]  /*0660*/  FFMA R25, R21, R6, R12 ;  /* 0x0000000615197223 */ /* 0x020fce000000000c */
.L_x_3:
[----:B------:R-:W-:Y:S05]  /*0670*/  @!P1 BRA `(.L_x_0) ;  /* 0x0000000000709947 */ /* 0x000fea0003800000 */
[----:B------:R-:W-:Y:S02]  /*0680*/  ISETP.NE.AND P0, PT, R16, 0x1, PT ;  /* 0x000000011000780c */ /* 0x000fe40003f05270 */
[----:B------:R-:W-:-:S04]  /*0690*/  LOP3.LUT R0, R0, 0x1, RZ, 0xc0, !PT ;  /* 0x0000000100007812 */ /* 0x000fc800078ec0ff */
[----:B------:R-:W-:-:S07]  /*06a0*/  ISETP.NE.U32.AND P1, PT, R0, 0x1, PT ;  /* 0x000000010000780c */ /* 0x000fce0003f25070 */
[----:B------:R-:W1:Y:S01]  /*06b0*/  @P0 LDC R13, c[0x0][0x398] ;  /* 0x0000e600ff0d0b82 */ /* 0x000e620000000800 */
[----:B------:R-:W-:-:S07]  /*06c0*/  @P0 IADD3 R9, PT, PT, R17, R18, RZ ;  /* 0x0000001211090210 */ /* 0x000fce0007ffe0ff */
[----:B------:R-:W2:Y:S08]  /*06d0*/  @P0 LDC.64 R10, c[0x0][0x390] ;  /* 0x0000e400ff0a0b82 */ /* 0x000eb00000000a00 */
[----:B------:R-:W3:Y:S08]  /*06e0*/  @P0 LDC.64 R6, c[0x0][0x380] ;  /* 0x0000e000ff060b82 */ /* 0x000ef00000000a00 */
[----:B------:R-:W4:Y:S01]  /*06f0*/  @!P1 LDC R21, c[0x0][0x398] ;  /* 0x0000e600ff159b82 */ /* 0x000f220000000800 */
[C---:B-1----:R-:W-:Y:S01]  /*0700*/  @P0 IMAD R19, R18.reuse, R13, R14 ;  /* 0x0000000d12130224 */ /* 0x042fe200078e020e */
[----:B------:R-:W-:-:S04]  /*0710*/  @P0 IADD3 R18, PT, PT, R18, 0x2, RZ ;  /* 0x0000000212120810 */ /* 0x000fc80007ffe0ff */
[----:B------:R-:W-:Y:S02]  /*0720*/  @!P1 IADD3 R17, PT, PT, R17, R18, RZ ;  /* 0x0000001211119210 */ /* 0x000fe40007ffe0ff */
[----:B------:R-:W1:Y:S01]  /*0730*/  @!P1 LDC.64 R4, c[0x0][0x380] ;  /* 0x0000e000ff049b82 */ /* 0x000e620000000a00 */
[----:B--2---:R-:W-:-:S05]  /*0740*/  @P0 IMAD.WIDE R10, R19, 0x4, R10 ;  /* 0x00000004130a0825 */ /* 0x004fca00078e020a */
[----:B0-----:R-:W2:Y:S02]  /*0750*/  @P0 LDG.E R12, desc[UR6][R10.64] ;  /* 0x000000060a0c0981 */ /* 0x001ea4000c1e1900 */
[----:B------:R-:W0:Y:S01]  /*0760*/  @!P1 LDC.64 R2, c[0x0][0x390] ;  /* 0x0000e400ff029b82 */ /* 0x000e220000000a00 */
[----:B---3--:R-:W-:-:S04]  /*0770*/  @P0 IMAD.WIDE R6, R9, 0x4, R6 ;  /* 0x0000000409060825 */ /* 0x008fc800078e0206 */
[----:B------:R-:W-:Y:S01]  /*0780*/  @P0 IMAD.WIDE R8, R13, 0x4, R10 ;  /* 0x000000040d080825 */ /* 0x000fe200078e020a */
[----:B------:R-:W2:Y:S03]  /*0790*/  @P0 LDG.E R0, desc[UR6][R6.64] ;  /* 0x0000000606000981 */ /* 0x000ea6000c1e1900 */
[----:B----4-:R-:W-:Y:S01]  /*07a0*/  @!P1 IMAD R13, R18, R21, R14 ;  /* 0x00000015120d9224 */ /* 0x010fe200078e020e */
[----:B------:R-:W3:Y:S04]  /*07b0*/  @P0 LDG.E R19, desc[UR6][R6.64+0x4] ;  /* 0x0000040606130981 */ /* 0x000ee8000c1e1900 */
[----:B------:R-:W3:Y:S01]  /*07c0*/  @P0 LDG.E R8, desc[UR6][R8.64] ;  /* 0x0000000608080981 */ /* 0x000ee2000c1e1900 */
[----:B-1----:R-:W-:-:S06]  /*07d0*/  @!P1 IMAD.WIDE R4, R17, 0x4, R4 ;  /* 0x0000000411049825 */ /* 0x002fcc00078e0204 */
[----:B------:R-:W4:Y:S01]  /*07e0*/  @!P1 LDG.E R4, desc[UR6][R4.64] ;  /* 0x0000000604049981 */ /* 0x000f22000c1e1900 */
[----:B0-----:R-:W-:-:S06]  /*07f0*/  @!P1 IMAD.WIDE R2, R13, 0x4, R2 ;  /* 0x000000040d029825 */ /* 0x001fcc00078e0202 */
[----:B------:R-:W4:Y:S01]  /*0800*/  @!P1 LDG.E R2, desc[UR6][R2.64] ;  /* 0x0000000602029981 */ /* 0x000f22000c1e1900 */
[----:B--2---:R-:W-:-:S04]  /*0810*/  @P0 FFMA R0, R0, R12, R25 ;  /* 0x0000000c00000223 */ /* 0x004fc80000000019 */
[----:B---3--:R-:W-:-:S04]  /*0820*/  @P0 FFMA R25, R19, R8, R0 ;  /* 0x0000000813190223 */ /* 0x008fc80000000000 */
[----:B----4-:R-:W-:-:S07]  /*0830*/  @!P1 FFMA R25, R4, R2, R25 ;  /* 0x0000000204199223 */ /* 0x010fce0000000019 */
.L_x_0:
[----:B------:R-:W1:Y:S01]  /*0840*/  LDC.64 R2, c[0x0][0x3a8] ;  /* 0x0000ea00ff027b82 */ /* 0x000e620000000a00 */
[----:B------:R-:W2:Y:S02]  /*0850*/  LDCU UR4, c[0x0][0x3a0] ;  /* 0x00007400ff0477ac */ /* 0x000ea40008000800 */
[----:B--2---:R-:W-:-:S04]  /*0860*/  IMAD R15, R15, UR4, R14 ;  /* 0x000000040f0f7c24 */ /* 0x004fc8000f8e020e */
[----:B-1----:R-:W-:-:S05]  /*0870*/  IMAD.WIDE R2, R15, 0x4, R2 ;  /* 0x000000040f027825 */ /* 0x002fca00078e0202 */
[----:B0-----:R-:W-:Y:S01]  /*0880*/  STG.E desc[UR6][R2.64], R25 ;  /* 0x0000001902007986 */ /* 0x001fe2000c101906 */
[----:B------:R-:W-:Y:S05]  /*0890*/  EXIT ;  /* 0x000000000000794d */ /* 0x000fea0003800000 */
.L_x_4:
[----:B------:R-:W-:-:S00]  /*08a0*/  BRA `(.L_x_4) ;  /* 0xfffffffc00fc7947 */ /* 0x000fc0000383ffff */
[----:B------:R-:W-:-:S00]  /*08b0*/  NOP ;  /* 0x0000000000007918 */ /* 0x000fc00000000000 */
        /* <DEDUP_REMOVED lines=12> */
.L_x_5:


//--------------------- .nv.shared.reserved.0     --------------------------
	.section	.nv.shared.reserved.0,"aw",@nobits
	.weak		__nv_reservedSMEM_offset_0_alias
	.size		__nv_reservedSMEM_offset_0_alias, 0, 64
	.other		__nv_reservedSMEM_offset_0_alias,@"STO_CUDA_RESERVED_SHARED STV_DEFAULT"
__nv_reservedSMEM_offset_0_alias:
	.zero		0
	.zero		64


//--------------------- .nv.constant0._Z11MatrixMultiPfiiS_iiiS_ --------------------------
	.section	.nv.constant0._Z11MatrixMultiPfiiS_iiiS_,"a",@progbits
	.sectionflags	@""
	.align	4
.nv.constant0._Z11MatrixMultiPfiiS_iiiS_:
	.zero		944


//--------------------- SYMBOLS --------------------------

	.type		.nv.reservedSmem.offset0,@object
	.size		.nv.reservedSmem.offset0,0x4
